//
// Generated by NVIDIA NVVM Compiler
//
// Compiler Build ID: CL-36424714
// Cuda compilation tools, release 13.0, V13.0.88
// Based on NVVM 20.0.0
//

.version 9.0
.target sm_100
.address_size 64

	// .globl	_Z7stenciliPfPKf

.visible .entry _Z7stenciliPfPKf(
	.param .u32 _Z7stenciliPfPKf_param_0,
	.param .u64 .ptr .align 1 _Z7stenciliPfPKf_param_1,
	.param .u64 .ptr .align 1 _Z7stenciliPfPKf_param_2
)
{
	.reg .pred 	%p<2>;
	.reg .b32 	%r<11>;
	.reg .b32 	%f<7>;
	.reg .b64 	%rd<12>;

	ld.param.u32 	%r2, [_Z7stenciliPfPKf_param_0];
	ld.param.u64 	%rd1, [_Z7stenciliPfPKf_param_1];
	ld.param.u64 	%rd2, [_Z7stenciliPfPKf_param_2];
	mov.u32 	%r3, %ctaid.x;
	mov.u32 	%r4, %ntid.x;
	mov.u32 	%r5, %tid.x;
	mad.lo.s32 	%r1, %r3, %r4, %r5;
	setp.ge.s32 	%p1, %r1, %r2;
	@%p1 bra 	$L__BB0_2;
	cvta.to.global.u64 	%rd3, %rd2;
	cvta.to.global.u64 	%rd4, %rd1;
	add.s32 	%r6, %r1, 1;
	rem.s32 	%r7, %r6, %r2;
	add.s32 	%r8, %r1, %r2;
	add.s32 	%r9, %r8, -1;
	rem.s32 	%r10, %r9, %r2;
	mul.wide.s32 	%rd5, %r7, 4;
	add.s64 	%rd6, %rd3, %rd5;
	ld.global.f32 	%f1, [%rd6];
	mul.wide.s32 	%rd7, %r1, 4;
	add.s64 	%rd8, %rd3, %rd7;
	ld.global.f32 	%f2, [%rd8];
	add.f32 	%f3, %f2, %f2;
	sub.f32 	%f4, %f3, %f1;
	mul.wide.s32 	%rd9, %r10, 4;
	add.s64 	%rd10, %rd3, %rd9;
	ld.global.f32 	%f5, [%rd10];
	sub.f32 	%f6, %f4, %f5;
	add.s64 	%rd11, %rd4, %rd7;
	st.global.f32 	[%rd11], %f6;
$L__BB0_2:
	ret;

}


// ===== COMPILED SASS (sm_100) =====

	.target	sm_100

	.elftype	@"ET_EXEC"


//--------------------- .note.nv.tkinfo           --------------------------
	.section	.note.nv.tkinfo,"",@"SHT_NOTE"
	.sectionflags	@"SHF_NOTE_NV_TKINFO"
	.tkinfo
        /*0018*/ 	.word	0x00000002
        /*0030*/ 	.string	""
        /*0030*/ 	.string	"ptxas"
        /*0030*/ 	.string	"Cuda compilation tools, release 13.0, V13.0.88"
        /*0030*/ 	.string	"Build cuda_13.0.r13.0/compiler.36424714_0"
        /*0030*/ 	.string	"-arch sm_100 -m 64 "



//--------------------- .note.nv.cuinfo           --------------------------
	.section	.note.nv.cuinfo,"",@"SHT_NOTE"
	.sectionflags	@"SHF_NOTE_NV_CUINFO"
        /*0018*/ 	.short	0x0002
        /*001a*/ 	.short	0x0064
        /*001c*/ 	.short	0x0082
	.zero		2


//--------------------- .nv.info                  --------------------------
	.section	.nv.info,"",@"SHT_CUDA_INFO"
	.align	4


	//----- nvinfo : EIATTR_REGCOUNT
	.align		4
        /*0000*/ 	.byte	0x04, 0x2f
        /*0002*/ 	.short	(.L_1 - .L_0)
	.align		4
.L_0:
        /*0004*/ 	.word	index@(_Z7stenciliPfPKf)
        /*0008*/ 	.word	0x0000000e


	//----- nvinfo : EIATTR_FRAME_SIZE
	.align		4
.L_1:
        /*000c*/ 	.byte	0x04, 0x11
        /*000e*/ 	.short	(.L_3 - .L_2)
	.align		4
.L_2:
        /*0010*/ 	.word	index@(_Z7stenciliPfPKf)
        /*0014*/ 	.word	0x00000000


	//----- nvinfo : EIATTR_MIN_STACK_SIZE
	.align		4
.L_3:
        /*0018*/ 	.byte	0x04, 0x12
        /*001a*/ 	.short	(.L_5 - .L_4)
	.align		4
.L_4:
        /*001c*/ 	.word	index@(_Z7stenciliPfPKf)
        /*0020*/ 	.word	0x00000000
.L_5:


//--------------------- .nv.compat                --------------------------
	.section	.nv.compat,"",@"SHT_CUDA_COMPAT_INFO"
	.align	4
        /*0000*/ 	.byte	0x02, 0x09, 0x00, 0x00, 0x02, 0x02, 0x01, 0x00, 0x02, 0x05, 0x05, 0x00, 0x03, 0x07, 0x01, 0x01
        /*0010*/ 	.byte	0x02, 0x03, 0x00, 0x00, 0x02, 0x06, 0x01, 0x00, 0x04, 0x0b, 0x08, 0x00, 0x09, 0x00, 0x00, 0x00
        /*0020*/ 	.byte	0x00, 0x00, 0x00, 0x00


//--------------------- .nv.info._Z7stenciliPfPKf --------------------------
	.section	.nv.info._Z7stenciliPfPKf,"",@"SHT_CUDA_INFO"
	.sectionflags	@""
	.align	4


	//----- nvinfo : EIATTR_CUDA_API_VERSION
	.align		4
        /*0000*/ 	.byte	0x04, 0x37
        /*0002*/ 	.short	(.L_7 - .L_6)
.L_6:
        /*0004*/ 	.word	0x00000082


	//----- nvinfo : EIATTR_KPARAM_INFO
	.align		4
.L_7:
        /*0008*/ 	.byte	0x04, 0x17
        /*000a*/ 	.short	(.L_9 - .L_8)
.L_8:
        /*000c*/ 	.word	0x00000000
        /*0010*/ 	.short	0x0002
        /*0012*/ 	.short	0x0010
        /*0014*/ 	.byte	0x00, 0xf5, 0x21, 0x00


	//----- nvinfo : EIATTR_KPARAM_INFO
	.align		4
.L_9:
        /*0018*/ 	.byte	0x04, 0x17
        /*001a*/ 	.short	(.L_11 - .L_10)
.L_10:
        /*001c*/ 	.word	0x00000000
        /*0020*/ 	.short	0x0001
        /*0022*/ 	.short	0x0008
        /*0024*/ 	.byte	0x00, 0xf5, 0x21, 0x00


	//----- nvinfo : EIATTR_KPARAM_INFO
	.align		4
.L_11:
        /*0028*/ 	.byte	0x04, 0x17
        /*002a*/ 	.short	(.L_13 - .L_12)
.L_12:
        /*002c*/ 	.word	0x00000000
        /*0030*/ 	.short	0x0000
        /*0032*/ 	.short	0x0000
        /*0034*/ 	.byte	0x00, 0xf0, 0x11, 0x00


	//----- nvinfo : EIATTR_SPARSE_MMA_MASK
	.align		4
.L_13:
        /*0038*/ 	.byte	0x03, 0x50
        /*003a*/ 	.short	0x0000


	//----- nvinfo : EIATTR_MAXREG_COUNT
	.align		4
        /*003c*/ 	.byte	0x03, 0x1b
        /*003e*/ 	.short	0x00ff


	//----- nvinfo : EIATTR_MERCURY_ISA_VERSION
	.align		4
        /*0040*/ 	.byte	0x03, 0x5f
        /*0042*/ 	.short	0x0101


	//----- nvinfo : EIATTR_VRC_CTA_INIT_COUNT
	.align		4
        /*0044*/ 	.byte	0x02, 0x4a
	.zero		1
	.zero		1


	//----- nvinfo : EIATTR_EXIT_INSTR_OFFSETS
	.align		4
        /*0048*/ 	.byte	0x04, 0x1c
        /*004a*/ 	.short	(.L_15 - .L_14)


	//   ....[0]....
.L_14:
        /*004c*/ 	.word	0x00000070


	//   ....[1]....
        /*0050*/ 	.word	0x00000390


	//----- nvinfo : EIATTR_CBANK_PARAM_SIZE
	.align		4
.L_15:
        /*0054*/ 	.byte	0x03, 0x19
        /*0056*/ 	.short	0x0018


	//----- nvinfo : EIATTR_PARAM_CBANK
	.align		4
        /*0058*/ 	.byte	0x04, 0x0a
        /*005a*/ 	.short	(.L_17 - .L_16)
	.align		4
.L_16:
        /*005c*/ 	.word	index@(.nv.constant0._Z7stenciliPfPKf)
        /*0060*/ 	.short	0x0380
        /*0062*/ 	.short	0x0018


	//----- nvinfo : EIATTR_SW_WAR
	.align		4
.L_17:
        /*0064*/ 	.byte	0x04, 0x36
        /*0066*/ 	.short	(.L_19 - .L_18)
.L_18:
        /*0068*/ 	.word	0x00000008
.L_19:


//--------------------- .nv.callgraph             --------------------------
	.section	.nv.callgraph,"",@"SHT_CUDA_CALLGRAPH"
	.align	4
	.sectionentsize	8
	.align		4
        /*0000*/ 	.word	0x00000000
	.align		4
        /*0004*/ 	.word	0xffffffff
	.align		4
        /*0008*/ 	.word	0x00000000
	.align		4
        /*000c*/ 	.word	0xfffffffe
	.align		4
        /*0010*/ 	.word	0x00000000
	.align		4
        /*0014*/ 	.word	0xfffffffd
	.align		4
        /*0018*/ 	.word	0x00000000
	.align		4
        /*001c*/ 	.word	0xfffffffc


//--------------------- .text._Z7stenciliPfPKf    --------------------------
	.section	.text._Z7stenciliPfPKf,"ax",@progbits
	.align	128
        .global         _Z7stenciliPfPKf
        .type           _Z7stenciliPfPKf,@function
        .size           _Z7stenciliPfPKf,(.L_x_1 - _Z7stenciliPfPKf)
        .other          _Z7stenciliPfPKf,@"STO_CUDA_ENTRY STV_DEFAULT"
_Z7stenciliPfPKf:
.text._Z7stenciliPfPKf:
[----:B------:R-:W-:Y:S01]  /*0000*/  LDC R1, c[0x0][0x37c] ;  /* 0x0000df00ff017b82 */ /* 0x000fe20000000800 */
[----:B------:R-:W0:Y:S07]  /*0010*/  S2R R3, SR_TID.X ;  /* 0x0000000000037919 */ /* 0x000e2e0000002100 */
[----:B------:R-:W0:Y:S08]  /*0020*/  S2UR UR4, SR_CTAID.X ;  /* 0x00000000000479c3 */ /* 0x000e300000002500 */
[----:B------:R-:W0:Y:S08]  /*0030*/  LDC R0, c[0x0][0x360] ;  /* 0x0000d800ff007b82 */ /* 0x000e300000000800 */
[----:B------:R-:W1:Y:S01]  /*0040*/  LDC R5, c[0x0][0x380] ;  /* 0x0000e000ff057b82 */ /* 0x000e620000000800 */
[----:B0-----:R-:W-:-:S05]  /*0050*/  IMAD R0, R0, UR4, R3 ;  /* 0x0000000400007c24 */ /* 0x001fca000f8e0203 */
[----:B-1----:R-:W-:-:S13]  /*0060*/  ISETP.GE.AND P0, PT, R0, R5, PT ;  /* 0x000000050000720c */ /* 0x002fda0003f06270 */
[----:B------:R-:W-:Y:S05]  /*0070*/  @P0 EXIT ;  /* 0x000000000000094d */ /* 0x000fea0003800000 */
[----:B------:R-:W-:Y:S01]  /*0080*/  IABS R9, R5 ;  /* 0x0000000500097213 */ /* 0x000fe20000000000 */
[----:B------:R-:W0:Y:S01]  /*0090*/  LDCU.64 UR4, c[0x0][0x358] ;  /* 0x00006b00ff0477ac */ /* 0x000e220008000a00 */
[C---:B------:R-:W-:Y:S02]  /*00a0*/  IADD3 R4, PT, PT, R0.reuse, 0x1, RZ ;  /* 0x0000000100047810 */ /* 0x040fe40007ffe0ff */
[----:B------:R-:W1:Y:S01]  /*00b0*/  I2F.RP R6, R9 ;  /* 0x0000000900067306 */ /* 0x000e620000209400 */
[----:B------:R-:W-:-:S07]  /*00c0*/  IADD3 R7, PT, PT, R0, -0x1, R5 ;  /* 0xffffffff00077810 */ /* 0x000fce0007ffe005 */
[----:B-1----:R-:W1:Y:S02]  /*00d0*/  MUFU.RCP R6, R6 ;  /* 0x0000000600067308 */ /* 0x002e640000001000 */
[----:B-1----:R-:W-:Y:S01]  /*00e0*/  VIADD R2, R6, 0xffffffe ;  /* 0x0ffffffe06027836 */ /* 0x002fe20000000000 */
[----:B------:R-:W-:-:S05]  /*00f0*/  IABS R6, R4 ;  /* 0x0000000400067213 */ /* 0x000fca0000000000 */
[----:B------:R1:W2:Y:S02]  /*0100*/  F2I.FTZ.U32.TRUNC.NTZ R3, R2 ;  /* 0x0000000200037305 */ /* 0x0002a4000021f000 */
[----:B-1----:R-:W-:Y:S02]  /*0110*/  IMAD.MOV.U32 R2, RZ, RZ, RZ ;  /* 0x000000ffff027224 */ /* 0x002fe400078e00ff */
[----:B--2---:R-:W-:-:S04]  /*0120*/  IMAD.MOV R8, RZ, RZ, -R3 ;  /* 0x000000ffff087224 */ /* 0x004fc800078e0a03 */
[----:B------:R-:W-:Y:S01]  /*0130*/  IMAD R11, R8, R9, RZ ;  /* 0x00000009080b7224 */ /* 0x000fe200078e02ff */
[----:B------:R-:W-:-:S03]  /*0140*/  IABS R8, R7 ;  /* 0x0000000700087213 */ /* 0x000fc60000000000 */
[----:B------:R-:W-:-:S06]  /*0150*/  IMAD.HI.U32 R3, R3, R11, R2 ;  /* 0x0000000b03037227 */ /* 0x000fcc00078e0002 */
[----:B------:R-:W-:-:S04]  /*0160*/  IMAD.HI.U32 R2, R3, R6, RZ ;  /* 0x0000000603027227 */ /* 0x000fc800078e00ff */
[----:B------:R-:W-:Y:S01]  /*0170*/  IMAD.HI.U32 R3, R3, R8, RZ ;  /* 0x0000000803037227 */ /* 0x000fe200078e00ff */
[----:B------:R-:W-:-:S03]  /*0180*/  IADD3 R2, PT, PT, -R2, RZ, RZ ;  /* 0x000000ff02027210 */ /* 0x000fc60007ffe1ff */
[----:B------:R-:W-:Y:S02]  /*0190*/  IMAD.MOV R3, RZ, RZ, -R3 ;  /* 0x000000ffff037224 */ /* 0x000fe400078e0a03 */
[C---:B------:R-:W-:Y:S02]  /*01a0*/  IMAD R6, R9.reuse, R2, R6 ;  /* 0x0000000209067224 */ /* 0x040fe400078e0206 */
[C---:B------:R-:W-:Y:S02]  /*01b0*/  IMAD R8, R9.reuse, R3, R8 ;  /* 0x0000000309087224 */ /* 0x040fe400078e0208 */
[----:B------:R-:W1:Y:S01]  /*01c0*/  LDC.64 R2, c[0x0][0x390] ;  /* 0x0000e400ff027b82 */ /* 0x000e620000000a00 */
[C---:B------:R-:W-:Y:S02]  /*01d0*/  ISETP.GT.U32.AND P0, PT, R9.reuse, R6, PT ;  /* 0x000000060900720c */ /* 0x040fe40003f04070 */
[----:B------:R-:W-:-:S11]  /*01e0*/  ISETP.GT.U32.AND P1, PT, R9, R8, PT ;  /* 0x000000080900720c */ /* 0x000fd60003f24070 */
[----:B------:R-:W-:Y:S02]  /*01f0*/  @!P0 IADD3 R6, PT, PT, R6, -R9, RZ ;  /* 0x8000000906068210 */ /* 0x000fe40007ffe0ff */
[----:B------:R-:W-:Y:S01]  /*0200*/  @!P1 IMAD.IADD R8, R8, 0x1, -R9 ;  /* 0x0000000108089824 */ /* 0x000fe200078e0a09 */
[----:B------:R-:W-:Y:S02]  /*0210*/  ISETP.GE.AND P0, PT, R4, RZ, PT ;  /* 0x000000ff0400720c */ /* 0x000fe40003f06270 */
[C---:B------:R-:W-:Y:S02]  /*0220*/  ISETP.GT.U32.AND P2, PT, R9.reuse, R6, PT ;  /* 0x000000060900720c */ /* 0x040fe40003f44070 */
[----:B------:R-:W-:Y:S02]  /*0230*/  ISETP.GT.U32.AND P3, PT, R9, R8, PT ;  /* 0x000000080900720c */ /* 0x000fe40003f64070 */
[----:B------:R-:W-:-:S09]  /*0240*/  ISETP.GE.AND P1, PT, R7, RZ, PT ;  /* 0x000000ff0700720c */ /* 0x000fd20003f26270 */
[----:B------:R-:W-:Y:S02]  /*0250*/  @!P2 IADD3 R6, PT, PT, R6, -R9, RZ ;  /* 0x800000090606a210 */ /* 0x000fe40007ffe0ff */
[----:B------:R-:W-:Y:S01]  /*0260*/  @!P3 IMAD.IADD R8, R8, 0x1, -R9 ;  /* 0x000000010808b824 */ /* 0x000fe200078e0a09 */
[----:B------:R-:W-:Y:S02]  /*0270*/  ISETP.NE.AND P2, PT, R5, RZ, PT ;  /* 0x000000ff0500720c */ /* 0x000fe40003f45270 */
[----:B------:R-:W-:Y:S02]  /*0280*/  LOP3.LUT R5, RZ, R5, RZ, 0x33, !PT ;  /* 0x00000005ff057212 */ /* 0x000fe400078e33ff */
[----:B------:R-:W-:Y:S02]  /*0290*/  @!P0 IADD3 R6, PT, PT, -R6, RZ, RZ ;  /* 0x000000ff06068210 */ /* 0x000fe40007ffe1ff */
[----:B------:R-:W-:Y:S02]  /*02a0*/  @!P1 IADD3 R8, PT, PT, -R8, RZ, RZ ;  /* 0x000000ff08089210 */ /* 0x000fe40007ffe1ff */
[C---:B------:R-:W-:Y:S01]  /*02b0*/  SEL R11, R5.reuse, R6, !P2 ;  /* 0x00000006050b7207 */ /* 0x040fe20005000000 */
[----:B-1----:R-:W-:Y:S01]  /*02c0*/  IMAD.WIDE R6, R0, 0x4, R2 ;  /* 0x0000000400067825 */ /* 0x002fe200078e0202 */
[----:B------:R-:W-:-:S03]  /*02d0*/  SEL R9, R5, R8, !P2 ;  /* 0x0000000805097207 */ /* 0x000fc60005000000 */
[--C-:B------:R-:W-:Y:S02]  /*02e0*/  IMAD.WIDE R4, R11, 0x4, R2.reuse ;  /* 0x000000040b047825 */ /* 0x100fe400078e0202 */
[----:B0-----:R-:W2:Y:S02]  /*02f0*/  LDG.E R6, desc[UR4][R6.64] ;  /* 0x0000000406067981 */ /* 0x001ea4000c1e1900 */
[----:B------:R-:W-:Y:S02]  /*0300*/  IMAD.WIDE R2, R9, 0x4, R2 ;  /* 0x0000000409027825 */ /* 0x000fe400078e0202 */
[----:B------:R-:W3:Y:S01]  /*0310*/  LDG.E R4, desc[UR4][R4.64] ;  /* 0x0000000404047981 */ /* 0x000ee2000c1e1900 */
[----:B------:R-:W0:Y:S03]  /*0320*/  LDC.64 R8, c[0x0][0x388] ;  /* 0x0000e200ff087b82 */ /* 0x000e260000000a00 */
[----:B------:R-:W4:Y:S01]  /*0330*/  LDG.E R2, desc[UR4][R2.64] ;  /* 0x0000000402027981 */ /* 0x000f22000c1e1900 */
[----:B0-----:R-:W-:-:S04]  /*0340*/  IMAD.WIDE R8, R0, 0x4, R8 ;  /* 0x0000000400087825 */ /* 0x001fc800078e0208 */
[----:B--2---:R-:W-:-:S04]  /*0350*/  FADD R11, R6, R6 ;  /* 0x00000006060b7221 */ /* 0x004fc80000000000 */
[----:B---3--:R-:W-:-:S04]  /*0360*/  FADD R11, -R4, R11 ;  /* 0x0000000b040b7221 */ /* 0x008fc80000000100 */
[----:B----4-:R-:W-:-:S05]  /*0370*/  FADD R11, R11, -R2 ;  /* 0x800000020b0b7221 */ /* 0x010fca0000000000 */
[----:B------:R-:W-:Y:S01]  /*0380*/  STG.E desc[UR4][R8.64], R11 ;  /* 0x0000000b08007986 */ /* 0x000fe2000c101904 */
[----:B------:R-:W-:Y:S05]  /*0390*/  EXIT ;  /* 0x000000000000794d */ /* 0x000fea0003800000 */
.L_x_0:
[----:B------:R-:W-:-:S00]  /*03a0*/  BRA `(.L_x_0) ;  /* 0xfffffffc00fc7947 */ /* 0x000fc0000383ffff */
[----:B------:R-:W-:-:S00]  /*03b0*/  NOP ;  /* 0x0000000000007918 */ /* 0x000fc00000000000 */
        /* <DEDUP_REMOVED lines=12> */
.L_x_1:


//--------------------- .nv.shared.reserved.0     --------------------------
	.section	.nv.shared.reserved.0,"aw",@nobits
	.weak		__nv_reservedSMEM_offset_0_alias
	.size		__nv_reservedSMEM_offset_0_alias, 0, 64
	.other		__nv_reservedSMEM_offset_0_alias,@"STO_CUDA_RESERVED_SHARED STV_DEFAULT"
__nv_reservedSMEM_offset_0_alias:
	.zero		0
	.zero		64


//--------------------- .nv.constant0._Z7stenciliPfPKf --------------------------
	.section	.nv.constant0._Z7stenciliPfPKf,"a",@progbits
	.sectionflags	@""
	.align	4
.nv.constant0._Z7stenciliPfPKf:
	.zero		920


//--------------------- SYMBOLS --------------------------

	.type		.nv.reservedSmem.offset0,@object
	.size		.nv.reservedSmem.offset0,0x4
